//
// Generated by NVIDIA NVVM Compiler
//
// Compiler Build ID: CL-36424714
// Cuda compilation tools, release 13.0, V13.0.88
// Based on NVVM 20.0.0
//

.version 9.0
.target sm_100
.address_size 64

	// .globl	_Z5add_BPfS_S_i

.visible .entry _Z5add_BPfS_S_i(
	.param .u64 .ptr .align 1 _Z5add_BPfS_S_i_param_0,
	.param .u64 .ptr .align 1 _Z5add_BPfS_S_i_param_1,
	.param .u64 .ptr .align 1 _Z5add_BPfS_S_i_param_2,
	.param .u32 _Z5add_BPfS_S_i_param_3
)
{
	.reg .pred 	%p<6>;
	.reg .b32 	%r<28>;
	.reg .b32 	%f<16>;
	.reg .b64 	%rd<18>;

	ld.param.u64 	%rd7, [_Z5add_BPfS_S_i_param_0];
	ld.param.u64 	%rd8, [_Z5add_BPfS_S_i_param_1];
	ld.param.u64 	%rd9, [_Z5add_BPfS_S_i_param_2];
	ld.param.u32 	%r13, [_Z5add_BPfS_S_i_param_3];
	cvta.to.global.u64 	%rd1, %rd9;
	cvta.to.global.u64 	%rd2, %rd8;
	cvta.to.global.u64 	%rd3, %rd7;
	mov.u32 	%r14, %ntid.x;
	mov.u32 	%r15, %nctaid.x;
	mul.lo.s32 	%r16, %r14, %r15;
	div.s32 	%r17, %r13, %r16;
	mov.u32 	%r18, %ctaid.x;
	mov.u32 	%r19, %tid.x;
	mad.lo.s32 	%r20, %r14, %r18, %r19;
	mul.lo.s32 	%r1, %r17, %r20;
	add.s32 	%r2, %r1, %r17;
	setp.lt.s32 	%p1, %r17, 1;
	@%p1 bra 	$L__BB0_7;
	add.s32 	%r21, %r1, 1;
	max.s32 	%r3, %r2, %r21;
	sub.s32 	%r22, %r3, %r1;
	and.b32  	%r4, %r22, 3;
	setp.eq.s32 	%p2, %r4, 0;
	mov.u32 	%r26, %r1;
	@%p2 bra 	$L__BB0_4;
	neg.s32 	%r24, %r4;
	mov.u32 	%r26, %r1;
$L__BB0_3:
	.pragma "nounroll";
	mul.wide.s32 	%rd10, %r26, 4;
	add.s64 	%rd11, %rd1, %rd10;
	add.s64 	%rd12, %rd2, %rd10;
	add.s64 	%rd13, %rd3, %rd10;
	ld.global.f32 	%f1, [%rd13];
	ld.global.f32 	%f2, [%rd12];
	add.f32 	%f3, %f1, %f2;
	st.global.f32 	[%rd11], %f3;
	add.s32 	%r26, %r26, 1;
	add.s32 	%r24, %r24, 1;
	setp.ne.s32 	%p3, %r24, 0;
	@%p3 bra 	$L__BB0_3;
$L__BB0_4:
	sub.s32 	%r23, %r1, %r3;
	setp.gt.u32 	%p4, %r23, -4;
	@%p4 bra 	$L__BB0_7;
	add.s64 	%rd4, %rd3, 8;
	add.s64 	%rd5, %rd2, 8;
	add.s64 	%rd6, %rd1, 8;
$L__BB0_6:
	mul.wide.s32 	%rd14, %r26, 4;
	add.s64 	%rd15, %rd4, %rd14;
	add.s64 	%rd16, %rd5, %rd14;
	add.s64 	%rd17, %rd6, %rd14;
	ld.global.f32 	%f4, [%rd15+-8];
	ld.global.f32 	%f5, [%rd16+-8];
	add.f32 	%f6, %f4, %f5;
	st.global.f32 	[%rd17+-8], %f6;
	ld.global.f32 	%f7, [%rd15+-4];
	ld.global.f32 	%f8, [%rd16+-4];
	add.f32 	%f9, %f7, %f8;
	st.global.f32 	[%rd17+-4], %f9;
	ld.global.f32 	%f10, [%rd15];
	ld.global.f32 	%f11, [%rd16];
	add.f32 	%f12, %f10, %f11;
	st.global.f32 	[%rd17], %f12;
	ld.global.f32 	%f13, [%rd15+4];
	ld.global.f32 	%f14, [%rd16+4];
	add.f32 	%f15, %f13, %f14;
	st.global.f32 	[%rd17+4], %f15;
	add.s32 	%r26, %r26, 4;
	setp.lt.s32 	%p5, %r26, %r2;
	@%p5 bra 	$L__BB0_6;
$L__BB0_7:
	ret;

}
	// .globl	_Z5add_APfS_S_
.visible .entry _Z5add_APfS_S_(
	.param .u64 .ptr .align 1 _Z5add_APfS_S__param_0,
	.param .u64 .ptr .align 1 _Z5add_APfS_S__param_1,
	.param .u64 .ptr .align 1 _Z5add_APfS_S__param_2
)
{
	.reg .b32 	%r<5>;
	.reg .b32 	%f<4>;
	.reg .b64 	%rd<11>;

	ld.param.u64 	%rd1, [_Z5add_APfS_S__param_0];
	ld.param.u64 	%rd2, [_Z5add_APfS_S__param_1];
	ld.param.u64 	%rd3, [_Z5add_APfS_S__param_2];
	cvta.to.global.u64 	%rd4, %rd3;
	cvta.to.global.u64 	%rd5, %rd2;
	cvta.to.global.u64 	%rd6, %rd1;
	mov.u32 	%r1, %ctaid.x;
	mov.u32 	%r2, %ntid.x;
	mov.u32 	%r3, %tid.x;
	mad.lo.s32 	%r4, %r1, %r2, %r3;
	mul.wide.s32 	%rd7, %r4, 4;
	add.s64 	%rd8, %rd6, %rd7;
	ld.global.f32 	%f1, [%rd8];
	add.s64 	%rd9, %rd5, %rd7;
	ld.global.f32 	%f2, [%rd9];
	add.f32 	%f3, %f1, %f2;
	add.s64 	%rd10, %rd4, %rd7;
	st.global.f32 	[%rd10], %f3;
	ret;

}


// ===== COMPILED SASS (sm_100) =====

	.target	sm_100

	.elftype	@"ET_EXEC"


//--------------------- .note.nv.tkinfo           --------------------------
	.section	.note.nv.tkinfo,"",@"SHT_NOTE"
	.sectionflags	@"SHF_NOTE_NV_TKINFO"
	.tkinfo
        /*0018*/ 	.word	0x00000002
        /*0030*/ 	.string	""
        /*0030*/ 	.string	"ptxas"
        /*0030*/ 	.string	"Cuda compilation tools, release 13.0, V13.0.88"
        /*0030*/ 	.string	"Build cuda_13.0.r13.0/compiler.36424714_0"
        /*0030*/ 	.string	"-arch sm_100 -m 64 "



//--------------------- .note.nv.cuinfo           --------------------------
	.section	.note.nv.cuinfo,"",@"SHT_NOTE"
	.sectionflags	@"SHF_NOTE_NV_CUINFO"
        /*0018*/ 	.short	0x0002
        /*001a*/ 	.short	0x0064
        /*001c*/ 	.short	0x0082
	.zero		2


//--------------------- .nv.info                  --------------------------
	.section	.nv.info,"",@"SHT_CUDA_INFO"
	.align	4


	//----- nvinfo : EIATTR_REGCOUNT
	.align		4
        /*0000*/ 	.byte	0x04, 0x2f
        /*0002*/ 	.short	(.L_1 - .L_0)
	.align		4
.L_0:
        /*0004*/ 	.word	index@(_Z5add_BPfS_S_i)
        /*0008*/ 	.word	0x00000014


	//----- nvinfo : EIATTR_FRAME_SIZE
	.align		4
.L_1:
        /*000c*/ 	.byte	0x04, 0x11
        /*000e*/ 	.short	(.L_3 - .L_2)
	.align		4
.L_2:
        /*0010*/ 	.word	index@(_Z5add_BPfS_S_i)
        /*0014*/ 	.word	0x00000000


	//----- nvinfo : EIATTR_REGCOUNT
	.align		4
.L_3:
        /*0018*/ 	.byte	0x04, 0x2f
        /*001a*/ 	.short	(.L_5 - .L_4)
	.align		4
.L_4:
        /*001c*/ 	.word	index@(_Z5add_APfS_S_)
        /*0020*/ 	.word	0x0000000c


	//----- nvinfo : EIATTR_FRAME_SIZE
	.align		4
.L_5:
        /*0024*/ 	.byte	0x04, 0x11
        /*0026*/ 	.short	(.L_7 - .L_6)
	.align		4
.L_6:
        /*0028*/ 	.word	index@(_Z5add_APfS_S_)
        /*002c*/ 	.word	0x00000000


	//----- nvinfo : EIATTR_MIN_STACK_SIZE
	.align		4
.L_7:
        /*0030*/ 	.byte	0x04, 0x12
        /*0032*/ 	.short	(.L_9 - .L_8)
	.align		4
.L_8:
        /*0034*/ 	.word	index@(_Z5add_APfS_S_)
        /*0038*/ 	.word	0x00000000


	//----- nvinfo : EIATTR_MIN_STACK_SIZE
	.align		4
.L_9:
        /*003c*/ 	.byte	0x04, 0x12
        /*003e*/ 	.short	(.L_11 - .L_10)
	.align		4
.L_10:
        /*0040*/ 	.word	index@(_Z5add_BPfS_S_i)
        /*0044*/ 	.word	0x00000000
.L_11:


//--------------------- .nv.compat                --------------------------
	.section	.nv.compat,"",@"SHT_CUDA_COMPAT_INFO"
	.align	4
        /*0000*/ 	.byte	0x02, 0x09, 0x00, 0x00, 0x02, 0x02, 0x01, 0x00, 0x02, 0x05, 0x05, 0x00, 0x03, 0x07, 0x01, 0x01
        /*0010*/ 	.byte	0x02, 0x03, 0x00, 0x00, 0x02, 0x06, 0x01, 0x00, 0x04, 0x0b, 0x08, 0x00, 0x09, 0x00, 0x00, 0x00
        /*0020*/ 	.byte	0x00, 0x00, 0x00, 0x00


//--------------------- .nv.info._Z5add_APfS_S_   --------------------------
	.section	.nv.info._Z5add_APfS_S_,"",@"SHT_CUDA_INFO"
	.sectionflags	@""
	.align	4


	//----- nvinfo : EIATTR_CUDA_API_VERSION
	.align		4
        /*0000*/ 	.byte	0x04, 0x37
        /*0002*/ 	.short	(.L_13 - .L_12)
.L_12:
        /*0004*/ 	.word	0x00000082


	//----- nvinfo : EIATTR_KPARAM_INFO
	.align		4
.L_13:
        /*0008*/ 	.byte	0x04, 0x17
        /*000a*/ 	.short	(.L_15 - .L_14)
.L_14:
        /*000c*/ 	.word	0x00000000
        /*0010*/ 	.short	0x0002
        /*0012*/ 	.short	0x0010
        /*0014*/ 	.byte	0x00, 0xf5, 0x21, 0x00


	//----- nvinfo : EIATTR_KPARAM_INFO
	.align		4
.L_15:
        /*0018*/ 	.byte	0x04, 0x17
        /*001a*/ 	.short	(.L_17 - .L_16)
.L_16:
        /*001c*/ 	.word	0x00000000
        /*0020*/ 	.short	0x0001
        /*0022*/ 	.short	0x0008
        /*0024*/ 	.byte	0x00, 0xf5, 0x21, 0x00


	//----- nvinfo : EIATTR_KPARAM_INFO
	.align		4
.L_17:
        /*0028*/ 	.byte	0x04, 0x17
        /*002a*/ 	.short	(.L_19 - .L_18)
.L_18:
        /*002c*/ 	.word	0x00000000
        /*0030*/ 	.short	0x0000
        /*0032*/ 	.short	0x0000
        /*0034*/ 	.byte	0x00, 0xf5, 0x21, 0x00


	//----- nvinfo : EIATTR_SPARSE_MMA_MASK
	.align		4
.L_19:
        /*0038*/ 	.byte	0x03, 0x50
        /*003a*/ 	.short	0x0000


	//----- nvinfo : EIATTR_MAXREG_COUNT
	.align		4
        /*003c*/ 	.byte	0x03, 0x1b
        /*003e*/ 	.short	0x00ff


	//----- nvinfo : EIATTR_MERCURY_ISA_VERSION
	.align		4
        /*0040*/ 	.byte	0x03, 0x5f
        /*0042*/ 	.short	0x0101


	//----- nvinfo : EIATTR_VRC_CTA_INIT_COUNT
	.align		4
        /*0044*/ 	.byte	0x02, 0x4a
	.zero		1
	.zero		1


	//----- nvinfo : EIATTR_EXIT_INSTR_OFFSETS
	.align		4
        /*0048*/ 	.byte	0x04, 0x1c
        /*004a*/ 	.short	(.L_21 - .L_20)


	//   ....[0]....
.L_20:
        /*004c*/ 	.word	0x00000100


	//----- nvinfo : EIATTR_CBANK_PARAM_SIZE
	.align		4
.L_21:
        /*0050*/ 	.byte	0x03, 0x19
        /*0052*/ 	.short	0x0018


	//----- nvinfo : EIATTR_PARAM_CBANK
	.align		4
        /*0054*/ 	.byte	0x04, 0x0a
        /*0056*/ 	.short	(.L_23 - .L_22)
	.align		4
.L_22:
        /*0058*/ 	.word	index@(.nv.constant0._Z5add_APfS_S_)
        /*005c*/ 	.short	0x0380
        /*005e*/ 	.short	0x0018


	//----- nvinfo : EIATTR_SW_WAR
	.align		4
.L_23:
        /*0060*/ 	.byte	0x04, 0x36
        /*0062*/ 	.short	(.L_25 - .L_24)
.L_24:
        /*0064*/ 	.word	0x00000008
.L_25:


//--------------------- .nv.info._Z5add_BPfS_S_i  --------------------------
	.section	.nv.info._Z5add_BPfS_S_i,"",@"SHT_CUDA_INFO"
	.sectionflags	@""
	.align	4


	//----- nvinfo : EIATTR_CUDA_API_VERSION
	.align		4
        /*0000*/ 	.byte	0x04, 0x37
        /*0002*/ 	.short	(.L_27 - .L_26)
.L_26:
        /*0004*/ 	.word	0x00000082


	//----- nvinfo : EIATTR_KPARAM_INFO
	.align		4
.L_27:
        /*0008*/ 	.byte	0x04, 0x17
        /*000a*/ 	.short	(.L_29 - .L_28)
.L_28:
        /*000c*/ 	.word	0x00000000
        /*0010*/ 	.short	0x0003
        /*0012*/ 	.short	0x0018
        /*0014*/ 	.byte	0x00, 0xf0, 0x11, 0x00


	//----- nvinfo : EIATTR_KPARAM_INFO
	.align		4
.L_29:
        /*0018*/ 	.byte	0x04, 0x17
        /*001a*/ 	.short	(.L_31 - .L_30)
.L_30:
        /*001c*/ 	.word	0x00000000
        /*0020*/ 	.short	0x0002
        /*0022*/ 	.short	0x0010
        /*0024*/ 	.byte	0x00, 0xf5, 0x21, 0x00


	//----- nvinfo : EIATTR_KPARAM_INFO
	.align		4
.L_31:
        /*0028*/ 	.byte	0x04, 0x17
        /*002a*/ 	.short	(.L_33 - .L_32)
.L_32:
        /*002c*/ 	.word	0x00000000
        /*0030*/ 	.short	0x0001
        /*0032*/ 	.short	0x0008
        /*0034*/ 	.byte	0x00, 0xf5, 0x21, 0x00


	//----- nvinfo : EIATTR_KPARAM_INFO
	.align		4
.L_33:
        /*0038*/ 	.byte	0x04, 0x17
        /*003a*/ 	.short	(.L_35 - .L_34)
.L_34:
        /*003c*/ 	.word	0x00000000
        /*0040*/ 	.short	0x0000
        /*0042*/ 	.short	0x0000
        /*0044*/ 	.byte	0x00, 0xf5, 0x21, 0x00


	//----- nvinfo : EIATTR_SPARSE_MMA_MASK
	.align		4
.L_35:
        /*0048*/ 	.byte	0x03, 0x50
        /*004a*/ 	.short	0x0000


	//----- nvinfo : EIATTR_MAXREG_COUNT
	.align		4
        /*004c*/ 	.byte	0x03, 0x1b
        /*004e*/ 	.short	0x00ff


	//----- nvinfo : EIATTR_MERCURY_ISA_VERSION
	.align		4
        /*0050*/ 	.byte	0x03, 0x5f
        /*0052*/ 	.short	0x0101


	//----- nvinfo : EIATTR_VRC_CTA_INIT_COUNT
	.align		4
        /*0054*/ 	.byte	0x02, 0x4a
	.zero		1
	.zero		1


	//----- nvinfo : EIATTR_EXIT_INSTR_OFFSETS
	.align		4
        /*0058*/ 	.byte	0x04, 0x1c
        /*005a*/ 	.short	(.L_37 - .L_36)


	//   ....[0]....
.L_36:
        /*005c*/ 	.word	0x00000220


	//   ....[1]....
        /*0060*/ 	.word	0x000003f0


	//   ....[2]....
        /*0064*/ 	.word	0x00000640


	//----- nvinfo : EIATTR_CRS_STACK_SIZE
	.align		4
.L_37:
        /*0068*/ 	.byte	0x04, 0x1e
        /*006a*/ 	.short	(.L_39 - .L_38)
.L_38:
        /*006c*/ 	.word	0x00000000


	//----- nvinfo : EIATTR_CBANK_PARAM_SIZE
	.align		4
.L_39:
        /*0070*/ 	.byte	0x03, 0x19
        /*0072*/ 	.short	0x001c


	//----- nvinfo : EIATTR_PARAM_CBANK
	.align		4
        /*0074*/ 	.byte	0x04, 0x0a
        /*0076*/ 	.short	(.L_41 - .L_40)
	.align		4
.L_40:
        /*0078*/ 	.word	index@(.nv.constant0._Z5add_BPfS_S_i)
        /*007c*/ 	.short	0x0380
        /*007e*/ 	.short	0x001c


	//----- nvinfo : EIATTR_SW_WAR
	.align		4
.L_41:
        /*0080*/ 	.byte	0x04, 0x36
        /*0082*/ 	.short	(.L_43 - .L_42)
.L_42:
        /*0084*/ 	.word	0x00000008
.L_43:


//--------------------- .nv.callgraph             --------------------------
	.section	.nv.callgraph,"",@"SHT_CUDA_CALLGRAPH"
	.align	4
	.sectionentsize	8
	.align		4
        /*0000*/ 	.word	0x00000000
	.align		4
        /*0004*/ 	.word	0xffffffff
	.align		4
        /*0008*/ 	.word	0x00000000
	.align		4
        /*000c*/ 	.word	0xfffffffe
	.align		4
        /*0010*/ 	.word	0x00000000
	.align		4
        /*0014*/ 	.word	0xfffffffd
	.align		4
        /*0018*/ 	.word	0x00000000
	.align		4
        /*001c*/ 	.word	0xfffffffc


//--------------------- .text._Z5add_APfS_S_      --------------------------
	.section	.text._Z5add_APfS_S_,"ax",@progbits
	.align	128
        .global         _Z5add_APfS_S_
        .type           _Z5add_APfS_S_,@function
        .size           _Z5add_APfS_S_,(.L_x_6 - _Z5add_APfS_S_)
        .other          _Z5add_APfS_S_,@"STO_CUDA_ENTRY STV_DEFAULT"
_Z5add_APfS_S_:
.text._Z5add_APfS_S_:
[----:B------:R-:W-:Y:S01]  /*0000*/  LDC R1, c[0x0][0x37c] ;  /* 0x0000df00ff017b82 */ /* 0x000fe20000000800 */
[----:B------:R-:W0:Y:S07]  /*0010*/  S2R R0, SR_TID.X ;  /* 0x0000000000007919 */ /* 0x000e2e0000002100 */
[----:B------:R-:W0:Y:S01]  /*0020*/  S2UR UR6, SR_CTAID.X ;  /* 0x00000000000679c3 */ /* 0x000e220000002500 */
[----:B------:R-:W1:Y:S07]  /*0030*/  LDCU.64 UR4, c[0x0][0x358] ;  /* 0x00006b00ff0477ac */ /* 0x000e6e0008000a00 */
[----:B------:R-:W0:Y:S08]  /*0040*/  LDC R9, c[0x0][0x360] ;  /* 0x0000d800ff097b82 */ /* 0x000e300000000800 */
[----:B------:R-:W2:Y:S08]  /*0050*/  LDC.64 R2, c[0x0][0x380] ;  /* 0x0000e000ff027b82 */ /* 0x000eb00000000a00 */
[----:B------:R-:W3:Y:S01]  /*0060*/  LDC.64 R4, c[0x0][0x388] ;  /* 0x0000e200ff047b82 */ /* 0x000ee20000000a00 */
[----:B0-----:R-:W-:-:S07]  /*0070*/  IMAD R9, R9, UR6, R0 ;  /* 0x0000000609097c24 */ /* 0x001fce000f8e0200 */
[----:B------:R-:W0:Y:S01]  /*0080*/  LDC.64 R6, c[0x0][0x390] ;  /* 0x0000e400ff067b82 */ /* 0x000e220000000a00 */
[----:B--2---:R-:W-:-:S06]  /*0090*/  IMAD.WIDE R2, R9, 0x4, R2 ;  /* 0x0000000409027825 */ /* 0x004fcc00078e0202 */
[----:B-1----:R-:W2:Y:S01]  /*00a0*/  LDG.E R2, desc[UR4][R2.64] ;  /* 0x0000000402027981 */ /* 0x002ea2000c1e1900 */
[----:B---3--:R-:W-:-:S06]  /*00b0*/  IMAD.WIDE R4, R9, 0x4, R4 ;  /* 0x0000000409047825 */ /* 0x008fcc00078e0204 */
[----:B------:R-:W2:Y:S01]  /*00c0*/  LDG.E R5, desc[UR4][R4.64] ;  /* 0x0000000404057981 */ /* 0x000ea2000c1e1900 */
[----:B0-----:R-:W-:-:S04]  /*00d0*/  IMAD.WIDE R6, R9, 0x4, R6 ;  /* 0x0000000409067825 */ /* 0x001fc800078e0206 */
[----:B--2---:R-:W-:-:S05]  /*00e0*/  FADD R9, R2, R5 ;  /* 0x0000000502097221 */ /* 0x004fca0000000000 */
[----:B------:R-:W-:Y:S01]  /*00f0*/  STG.E desc[UR4][R6.64], R9 ;  /* 0x0000000906007986 */ /* 0x000fe2000c101904 */
[----:B------:R-:W-:Y:S05]  /*0100*/  EXIT ;  /* 0x000000000000794d */ /* 0x000fea0003800000 */
.L_x_0:
[----:B------:R-:W-:-:S00]  /*0110*/  BRA `(.L_x_0) ;  /* 0xfffffffc00fc7947 */ /* 0x000fc0000383ffff */
[----:B------:R-:W-:-:S00]  /*0120*/  NOP ;  /* 0x0000000000007918 */ /* 0x000fc00000000000 */
        /* <DEDUP_REMOVED lines=13> */
.L_x_6:


//--------------------- .text._Z5add_BPfS_S_i     --------------------------
	.section	.text._Z5add_BPfS_S_i,"ax",@progbits
	.align	128
        .global         _Z5add_BPfS_S_i
        .type           _Z5add_BPfS_S_i,@function
        .size           _Z5add_BPfS_S_i,(.L_x_7 - _Z5add_BPfS_S_i)
        .other          _Z5add_BPfS_S_i,@"STO_CUDA_ENTRY STV_DEFAULT"
_Z5add_BPfS_S_i:
.text._Z5add_BPfS_S_i:
[----:B------:R-:W-:Y:S01]  /*0000*/  LDC R1, c[0x0][0x37c] ;  /* 0x0000df00ff017b82 */ /* 0x000fe20000000800 */
[----:B------:R-:W0:Y:S07]  /*0010*/  LDCU UR4, c[0x0][0x360] ;  /* 0x00006c00ff0477ac */ /* 0x000e2e0008000800 */
[----:B------:R-:W0:Y:S08]  /*0020*/  LDC R0, c[0x0][0x370] ;  /* 0x0000dc00ff007b82 */ /* 0x000e300000000800 */
[----:B------:R-:W1:Y:S01]  /*0030*/  LDC R9, c[0x0][0x398] ;  /* 0x0000e600ff097b82 */ /* 0x000e620000000800 */
[----:B0-----:R-:W-:-:S05]  /*0040*/  IMAD R0, R0, UR4, RZ ;  /* 0x0000000400007c24 */ /* 0x001fca000f8e02ff */
[-C--:B------:R-:W-:Y:S02]  /*0050*/  IABS R5, R0.reuse ;  /* 0x0000000000057213 */ /* 0x080fe40000000000 */
[----:B------:R-:W-:Y:S02]  /*0060*/  IABS R10, R0 ;  /* 0x00000000000a7213 */ /* 0x000fe40000000000 */
[----:B------:R-:W0:Y:S01]  /*0070*/  I2F.RP R4, R5 ;  /* 0x0000000500047306 */ /* 0x000e220000209400 */
[----:B-1----:R-:W-:-:S07]  /*0080*/  IABS R8, R9 ;  /* 0x0000000900087213 */ /* 0x002fce0000000000 */
[----:B0-----:R-:W0:Y:S02]  /*0090*/  MUFU.RCP R4, R4 ;  /* 0x0000000400047308 */ /* 0x001e240000001000 */
[----:B0-----:R-:W-:Y:S02]  /*00a0*/  IADD3 R2, PT, PT, R4, 0xffffffe, RZ ;  /* 0x0ffffffe04027810 */ /* 0x001fe40007ffe0ff */
[----:B------:R-:W-:-:S04]  /*00b0*/  IADD3 R4, PT, PT, RZ, -R10, RZ ;  /* 0x8000000aff047210 */ /* 0x000fc80007ffe0ff */
[----:B------:R0:W1:Y:S02]  /*00c0*/  F2I.FTZ.U32.TRUNC.NTZ R3, R2 ;  /* 0x0000000200037305 */ /* 0x000064000021f000 */
[----:B0-----:R-:W-:Y:S02]  /*00d0*/  IMAD.MOV.U32 R2, RZ, RZ, RZ ;  /* 0x000000ffff027224 */ /* 0x001fe400078e00ff */
[----:B-1----:R-:W-:-:S04]  /*00e0*/  IMAD.MOV R6, RZ, RZ, -R3 ;  /* 0x000000ffff067224 */ /* 0x002fc800078e0a03 */
[----:B------:R-:W-:Y:S01]  /*00f0*/  IMAD R7, R6, R5, RZ ;  /* 0x0000000506077224 */ /* 0x000fe200078e02ff */
[----:B------:R-:W-:-:S03]  /*0100*/  MOV R6, R8 ;  /* 0x0000000800067202 */ /* 0x000fc60000000f00 */
[----:B------:R-:W-:-:S06]  /*0110*/  IMAD.HI.U32 R3, R3, R7, R2 ;  /* 0x0000000703037227 */ /* 0x000fcc00078e0002 */
[----:B------:R-:W-:-:S04]  /*0120*/  IMAD.HI.U32 R3, R3, R6, RZ ;  /* 0x0000000603037227 */ /* 0x000fc800078e00ff */
[----:B------:R-:W-:Y:S02]  /*0130*/  IMAD R2, R3, R4, R6 ;  /* 0x0000000403027224 */ /* 0x000fe400078e0206 */
[----:B------:R-:W0:Y:S03]  /*0140*/  S2R R4, SR_CTAID.X ;  /* 0x0000000000047919 */ /* 0x000e260000002500 */
[----:B------:R-:W-:-:S13]  /*0150*/  ISETP.GT.U32.AND P2, PT, R5, R2, PT ;  /* 0x000000020500720c */ /* 0x000fda0003f44070 */
[----:B------:R-:W-:Y:S01]  /*0160*/  @!P2 IMAD.IADD R2, R2, 0x1, -R5 ;  /* 0x000000010202a824 */ /* 0x000fe200078e0a05 */
[----:B------:R-:W-:Y:S02]  /*0170*/  @!P2 IADD3 R3, PT, PT, R3, 0x1, RZ ;  /* 0x000000010303a810 */ /* 0x000fe40007ffe0ff */
[----:B------:R-:W-:Y:S02]  /*0180*/  ISETP.NE.AND P2, PT, R0, RZ, PT ;  /* 0x000000ff0000720c */ /* 0x000fe40003f45270 */
[----:B------:R-:W-:Y:S02]  /*0190*/  ISETP.GE.U32.AND P0, PT, R2, R5, PT ;  /* 0x000000050200720c */ /* 0x000fe40003f06070 */
[----:B------:R-:W-:Y:S01]  /*01a0*/  LOP3.LUT R2, R0, R9, RZ, 0x3c, !PT ;  /* 0x0000000900027212 */ /* 0x000fe200078e3cff */
[----:B------:R-:W0:Y:S03]  /*01b0*/  S2R R5, SR_TID.X ;  /* 0x0000000000057919 */ /* 0x000e260000002100 */
[----:B------:R-:W-:-:S07]  /*01c0*/  ISETP.GE.AND P1, PT, R2, RZ, PT ;  /* 0x000000ff0200720c */ /* 0x000fce0003f26270 */
[----:B------:R-:W-:-:S06]  /*01d0*/  @P0 VIADD R3, R3, 0x1 ;  /* 0x0000000103030836 */ /* 0x000fcc0000000000 */
[----:B------:R-:W-:Y:S02]  /*01e0*/  @!P1 IADD3 R3, PT, PT, -R3, RZ, RZ ;  /* 0x000000ff03039210 */ /* 0x000fe40007ffe1ff */
[----:B------:R-:W-:-:S04]  /*01f0*/  @!P2 LOP3.LUT R3, RZ, R0, RZ, 0x33, !PT ;  /* 0x00000000ff03a212 */ /* 0x000fc800078e33ff */
[----:B------:R-:W-:Y:S01]  /*0200*/  ISETP.GE.AND P0, PT, R3, 0x1, PT ;  /* 0x000000010300780c */ /* 0x000fe20003f06270 */
[----:B0-----:R-:W-:-:S12]  /*0210*/  IMAD R0, R4, UR4, R5 ;  /* 0x0000000404007c24 */ /* 0x001fd8000f8e0205 */
[----:B------:R-:W-:Y:S05]  /*0220*/  @!P0 EXIT ;  /* 0x000000000000894d */ /* 0x000fea0003800000 */
[C---:B------:R-:W-:Y:S01]  /*0230*/  IMAD R4, R3.reuse, R0, RZ ;  /* 0x0000000003047224 */ /* 0x040fe200078e02ff */
[----:B------:R-:W0:Y:S01]  /*0240*/  LDCU.64 UR12, c[0x0][0x358] ;  /* 0x00006b00ff0c77ac */ /* 0x000e220008000a00 */
[----:B------:R-:W-:Y:S02]  /*0250*/  BSSY.RECONVERGENT B0, `(.L_x_1) ;  /* 0x0000019000007945 */ /* 0x000fe40003800200 */
[----:B------:R-:W-:-:S05]  /*0260*/  IMAD.IADD R0, R3, 0x1, R4 ;  /* 0x0000000103007824 */ /* 0x000fca00078e0204 */
[----:B------:R-:W-:-:S04]  /*0270*/  VIADDMNMX R3, R4, 0x1, R0, !PT ;  /* 0x0000000104037846 */ /* 0x000fc80007800100 */
[C---:B------:R-:W-:Y:S01]  /*0280*/  IADD3 R2, PT, PT, -R4.reuse, R3, RZ ;  /* 0x0000000304027210 */ /* 0x040fe20007ffe1ff */
[----:B------:R-:W-:-:S03]  /*0290*/  IMAD.IADD R3, R4, 0x1, -R3 ;  /* 0x0000000104037824 */ /* 0x000fc600078e0a03 */
[----:B------:R-:W-:Y:S02]  /*02a0*/  LOP3.LUT P0, R2, R2, 0x3, RZ, 0xc0, !PT ;  /* 0x0000000302027812 */ /* 0x000fe4000780c0ff */
[----:B------:R-:W-:Y:S02]  /*02b0*/  ISETP.GT.U32.AND P1, PT, R3, -0x4, PT ;  /* 0xfffffffc0300780c */ /* 0x000fe40003f24070 */
[----:B------:R-:W-:-:S09]  /*02c0*/  MOV R3, R4 ;  /* 0x0000000400037202 */ /* 0x000fd20000000f00 */
[----:B0-----:R-:W-:Y:S05]  /*02d0*/  @!P0 BRA `(.L_x_2) ;  /* 0x0000000000408947 */ /* 0x001fea0003800000 */
[----:B------:R-:W0:Y:S01]  /*02e0*/  LDC.64 R10, c[0x0][0x390] ;  /* 0x0000e400ff0a7b82 */ /* 0x000e220000000a00 */
[----:B------:R-:W-:Y:S01]  /*02f0*/  IMAD.MOV R2, RZ, RZ, -R2 ;  /* 0x000000ffff027224 */ /* 0x000fe200078e0a02 */
[----:B------:R-:W-:-:S06]  /*0300*/  MOV R3, R4 ;  /* 0x0000000400037202 */ /* 0x000fcc0000000f00 */
[----:B------:R-:W1:Y:S08]  /*0310*/  LDC.64 R14, c[0x0][0x380] ;  /* 0x0000e000ff0e7b82 */ /* 0x000e700000000a00 */
[----:B------:R-:W2:Y:S02]  /*0320*/  LDC.64 R12, c[0x0][0x388] ;  /* 0x0000e200ff0c7b82 */ /* 0x000ea40000000a00 */
.L_x_3:
[----:B--2---:R-:W-:-:S04]  /*0330*/  IMAD.WIDE R6, R3, 0x4, R12 ;  /* 0x0000000403067825 */ /* 0x004fc800078e020c */
[C---:B-1----:R-:W-:Y:S02]  /*0340*/  IMAD.WIDE R8, R3.reuse, 0x4, R14 ;  /* 0x0000000403087825 */ /* 0x042fe400078e020e */
[----:B------:R-:W2:Y:S04]  /*0350*/  LDG.E R7, desc[UR12][R6.64] ;  /* 0x0000000c06077981 */ /* 0x000ea8000c1e1900 */
[----:B------:R-:W2:Y:S01]  /*0360*/  LDG.E R8, desc[UR12][R8.64] ;  /* 0x0000000c08087981 */ /* 0x000ea2000c1e1900 */
[C---:B0--3--:R-:W-:Y:S01]  /*0370*/  IMAD.WIDE R4, R3.reuse, 0x4, R10 ;  /* 0x0000000403047825 */ /* 0x049fe200078e020a */
[----:B------:R-:W-:-:S03]  /*0380*/  IADD3 R3, PT, PT, R3, 0x1, RZ ;  /* 0x0000000103037810 */ /* 0x000fc60007ffe0ff */
[----:B------:R-:W-:-:S05]  /*0390*/  VIADD R2, R2, 0x1 ;  /* 0x0000000102027836 */ /* 0x000fca0000000000 */
[----:B------:R-:W-:Y:S01]  /*03a0*/  ISETP.NE.AND P0, PT, R2, RZ, PT ;  /* 0x000000ff0200720c */ /* 0x000fe20003f05270 */
[----:B--2---:R-:W-:-:S05]  /*03b0*/  FADD R17, R8, R7 ;  /* 0x0000000708117221 */ /* 0x004fca0000000000 */
[----:B------:R3:W-:Y:S07]  /*03c0*/  STG.E desc[UR12][R4.64], R17 ;  /* 0x0000001104007986 */ /* 0x0007ee000c10190c */
[----:B------:R-:W-:Y:S05]  /*03d0*/  @P0 BRA `(.L_x_3) ;  /* 0xfffffffc00d40947 */ /* 0x000fea000383ffff */
.L_x_2:
[----:B------:R-:W-:Y:S05]  /*03e0*/  BSYNC.RECONVERGENT B0 ;  /* 0x0000000000007941 */ /* 0x000fea0003800200 */
.L_x_1:
[----:B------:R-:W-:Y:S05]  /*03f0*/  @P1 EXIT ;  /* 0x000000000000194d */ /* 0x000fea0003800000 */
[----:B------:R-:W0:Y:S01]  /*0400*/  LDCU.128 UR4, c[0x0][0x380] ;  /* 0x00007000ff0477ac */ /* 0x000e220008000c00 */
[----:B------:R-:W1:Y:S01]  /*0410*/  LDCU.64 UR10, c[0x0][0x390] ;  /* 0x00007200ff0a77ac */ /* 0x000e620008000a00 */
[----:B0-----:R-:W-:Y:S02]  /*0420*/  UIADD3 UR8, UP0, UPT, UR4, 0x8, URZ ;  /* 0x0000000804087890 */ /* 0x001fe4000ff1e0ff */
[----:B------:R-:W-:Y:S02]  /*0430*/  UIADD3 UR6, UP1, UPT, UR6, 0x8, URZ ;  /* 0x0000000806067890 */ /* 0x000fe4000ff3e0ff */
[----:B-1----:R-:W-:Y:S02]  /*0440*/  UIADD3 UR4, UP2, UPT, UR10, 0x8, URZ ;  /* 0x000000080a047890 */ /* 0x002fe4000ff5e0ff */
[----:B------:R-:W-:Y:S02]  /*0450*/  UIADD3.X UR9, UPT, UPT, URZ, UR5, URZ, UP0, !UPT ;  /* 0x00000005ff097290 */ /* 0x000fe400087fe4ff */
[----:B------:R-:W-:-:S02]  /*0460*/  UIADD3.X UR7, UPT, UPT, URZ, UR7, URZ, UP1, !UPT ;  /* 0x00000007ff077290 */ /* 0x000fc40008ffe4ff */
[----:B------:R-:W-:-:S12]  /*0470*/  UIADD3.X UR5, UPT, UPT, URZ, UR11, URZ, UP2, !UPT ;  /* 0x0000000bff057290 */ /* 0x000fd800097fe4ff */
.L_x_4:
[----:B---3--:R-:W-:Y:S01]  /*0480*/  MOV R4, UR8 ;  /* 0x0000000800047c02 */ /* 0x008fe20008000f00 */
[----:B------:R-:W-:Y:S01]  /*0490*/  IMAD.U32 R5, RZ, RZ, UR9 ;  /* 0x00000009ff057e24 */ /* 0x000fe2000f8e00ff */
[----:B------:R-:W-:Y:S02]  /*04a0*/  MOV R6, UR6 ;  /* 0x0000000600067c02 */ /* 0x000fe40008000f00 */
[----:B------:R-:W-:Y:S01]  /*04b0*/  MOV R7, UR7 ;  /* 0x0000000700077c02 */ /* 0x000fe20008000f00 */
[----:B------:R-:W-:-:S04]  /*04c0*/  IMAD.WIDE R4, R3, 0x4, R4 ;  /* 0x0000000403047825 */ /* 0x000fc800078e0204 */
[----:B------:R-:W-:Y:S01]  /*04d0*/  IMAD.WIDE R6, R3, 0x4, R6 ;  /* 0x0000000403067825 */ /* 0x000fe200078e0206 */
[----:B------:R-:W2:Y:S04]  /*04e0*/  LDG.E R2, desc[UR12][R4.64+-0x8] ;  /* 0xfffff80c04027981 */ /* 0x000ea8000c1e1900 */
[----:B0-----:R-:W2:Y:S01]  /*04f0*/  LDG.E R11, desc[UR12][R6.64+-0x8] ;  /* 0xfffff80c060b7981 */ /* 0x001ea2000c1e1900 */
[----:B------:R-:W-:Y:S01]  /*0500*/  MOV R9, UR5 ;  /* 0x0000000500097c02 */ /* 0x000fe20008000f00 */
[----:B------:R-:W-:-:S04]  /*0510*/  IMAD.U32 R8, RZ, RZ, UR4 ;  /* 0x00000004ff087e24 */ /* 0x000fc8000f8e00ff */
[----:B------:R-:W-:-:S04]  /*0520*/  IMAD.WIDE R8, R3, 0x4, R8 ;  /* 0x0000000403087825 */ /* 0x000fc800078e0208 */
[----:B--2---:R-:W-:-:S05]  /*0530*/  FADD R11, R2, R11 ;  /* 0x0000000b020b7221 */ /* 0x004fca0000000000 */
[----:B------:R0:W-:Y:S04]  /*0540*/  STG.E desc[UR12][R8.64+-0x8], R11 ;  /* 0xfffff80b08007986 */ /* 0x0001e8000c10190c */
[----:B------:R-:W2:Y:S04]  /*0550*/  LDG.E R2, desc[UR12][R4.64+-0x4] ;  /* 0xfffffc0c04027981 */ /* 0x000ea8000c1e1900 */
[----:B------:R-:W2:Y:S02]  /*0560*/  LDG.E R13, desc[UR12][R6.64+-0x4] ;  /* 0xfffffc0c060d7981 */ /* 0x000ea4000c1e1900 */
[----:B--2---:R-:W-:-:S05]  /*0570*/  FADD R13, R2, R13 ;  /* 0x0000000d020d7221 */ /* 0x004fca0000000000 */
[----:B------:R0:W-:Y:S04]  /*0580*/  STG.E desc[UR12][R8.64+-0x4], R13 ;  /* 0xfffffc0d08007986 */ /* 0x0001e8000c10190c */
[----:B------:R-:W2:Y:S04]  /*0590*/  LDG.E R2, desc[UR12][R4.64] ;  /* 0x0000000c04027981 */ /* 0x000ea8000c1e1900 */
[----:B------:R-:W2:Y:S02]  /*05a0*/  LDG.E R15, desc[UR12][R6.64] ;  /* 0x0000000c060f7981 */ /* 0x000ea4000c1e1900 */
[----:B--2---:R-:W-:-:S05]  /*05b0*/  FADD R15, R2, R15 ;  /* 0x0000000f020f7221 */ /* 0x004fca0000000000 */
[----:B------:R0:W-:Y:S04]  /*05c0*/  STG.E desc[UR12][R8.64], R15 ;  /* 0x0000000f08007986 */ /* 0x0001e8000c10190c */
[----:B------:R-:W2:Y:S04]  /*05d0*/  LDG.E R2, desc[UR12][R4.64+0x4] ;  /* 0x0000040c04027981 */ /* 0x000ea8000c1e1900 */
[----:B------:R-:W2:Y:S01]  /*05e0*/  LDG.E R17, desc[UR12][R6.64+0x4] ;  /* 0x0000040c06117981 */ /* 0x000ea2000c1e1900 */
[----:B------:R-:W-:-:S04]  /*05f0*/  IADD3 R3, PT, PT, R3, 0x4, RZ ;  /* 0x0000000403037810 */ /* 0x000fc80007ffe0ff */
[----:B------:R-:W-:Y:S01]  /*0600*/  ISETP.GE.AND P0, PT, R3, R0, PT ;  /* 0x000000000300720c */ /* 0x000fe20003f06270 */
[----:B--2---:R-:W-:-:S05]  /*0610*/  FADD R17, R2, R17 ;  /* 0x0000001102117221 */ /* 0x004fca0000000000 */
[----:B------:R0:W-:Y:S07]  /*0620*/  STG.E desc[UR12][R8.64+0x4], R17 ;  /* 0x0000041108007986 */ /* 0x0001ee000c10190c */
[----:B------:R-:W-:Y:S05]  /*0630*/  @!P0 BRA `(.L_x_4) ;  /* 0xfffffffc00908947 */ /* 0x000fea000383ffff */
[----:B------:R-:W-:Y:S05]  /*0640*/  EXIT ;  /* 0x000000000000794d */ /* 0x000fea0003800000 */
.L_x_5:
        /* <DEDUP_REMOVED lines=11> */
.L_x_7:


//--------------------- .nv.shared.reserved.0     --------------------------
	.section	.nv.shared.reserved.0,"aw",@nobits
	.weak		__nv_reservedSMEM_offset_0_alias
	.size		__nv_reservedSMEM_offset_0_alias, 0, 64
	.other		__nv_reservedSMEM_offset_0_alias,@"STO_CUDA_RESERVED_SHARED STV_DEFAULT"
__nv_reservedSMEM_offset_0_alias:
	.zero		0
	.zero		64


//--------------------- .nv.constant0._Z5add_APfS_S_ --------------------------
	.section	.nv.constant0._Z5add_APfS_S_,"a",@progbits
	.sectionflags	@""
	.align	4
.nv.constant0._Z5add_APfS_S_:
	.zero		920


//--------------------- .nv.constant0._Z5add_BPfS_S_i --------------------------
	.section	.nv.constant0._Z5add_BPfS_S_i,"a",@progbits
	.sectionflags	@""
	.align	4
.nv.constant0._Z5add_BPfS_S_i:
	.zero		924


//--------------------- SYMBOLS --------------------------

	.type		.nv.reservedSmem.offset0,@object
	.size		.nv.reservedSmem.offset0,0x4
